//
// Generated by NVIDIA NVVM Compiler
//
// Compiler Build ID: CL-36424714
// Cuda compilation tools, release 13.0, V13.0.88
// Based on NVVM 20.0.0
//

.version 9.0
.target sm_100
.address_size 64

	// .globl	_Z9MatrixAddPKfS0_Pfii

.visible .entry _Z9MatrixAddPKfS0_Pfii(
	.param .u64 .ptr .align 1 _Z9MatrixAddPKfS0_Pfii_param_0,
	.param .u64 .ptr .align 1 _Z9MatrixAddPKfS0_Pfii_param_1,
	.param .u64 .ptr .align 1 _Z9MatrixAddPKfS0_Pfii_param_2,
	.param .u32 _Z9MatrixAddPKfS0_Pfii_param_3,
	.param .u32 _Z9MatrixAddPKfS0_Pfii_param_4
)
{
	.reg .pred 	%p<4>;
	.reg .b32 	%r<14>;
	.reg .b32 	%f<4>;
	.reg .b64 	%rd<11>;

	ld.param.u64 	%rd1, [_Z9MatrixAddPKfS0_Pfii_param_0];
	ld.param.u64 	%rd2, [_Z9MatrixAddPKfS0_Pfii_param_1];
	ld.param.u64 	%rd3, [_Z9MatrixAddPKfS0_Pfii_param_2];
	ld.param.u32 	%r3, [_Z9MatrixAddPKfS0_Pfii_param_3];
	ld.param.u32 	%r4, [_Z9MatrixAddPKfS0_Pfii_param_4];
	mov.u32 	%r6, %ctaid.x;
	mov.u32 	%r7, %ntid.x;
	mov.u32 	%r8, %tid.x;
	mad.lo.s32 	%r1, %r6, %r7, %r8;
	mov.u32 	%r9, %ctaid.y;
	mov.u32 	%r10, %ntid.y;
	mov.u32 	%r11, %tid.y;
	mad.lo.s32 	%r12, %r9, %r10, %r11;
	setp.ge.s32 	%p1, %r1, %r3;
	setp.ge.s32 	%p2, %r12, %r4;
	or.pred  	%p3, %p1, %p2;
	@%p3 bra 	$L__BB0_2;
	cvta.to.global.u64 	%rd4, %rd1;
	cvta.to.global.u64 	%rd5, %rd2;
	cvta.to.global.u64 	%rd6, %rd3;
	mad.lo.s32 	%r13, %r3, %r12, %r1;
	mul.wide.s32 	%rd7, %r13, 4;
	add.s64 	%rd8, %rd4, %rd7;
	ld.global.f32 	%f1, [%rd8];
	add.s64 	%rd9, %rd5, %rd7;
	ld.global.f32 	%f2, [%rd9];
	add.f32 	%f3, %f1, %f2;
	add.s64 	%rd10, %rd6, %rd7;
	st.global.f32 	[%rd10], %f3;
$L__BB0_2:
	ret;

}


// ===== COMPILED SASS (sm_100) =====

	.target	sm_100

	.elftype	@"ET_EXEC"


//--------------------- .note.nv.tkinfo           --------------------------
	.section	.note.nv.tkinfo,"",@"SHT_NOTE"
	.sectionflags	@"SHF_NOTE_NV_TKINFO"
	.tkinfo
        /*0018*/ 	.word	0x00000002
        /*0030*/ 	.string	""
        /*0030*/ 	.string	"ptxas"
        /*0030*/ 	.string	"Cuda compilation tools, release 13.0, V13.0.88"
        /*0030*/ 	.string	"Build cuda_13.0.r13.0/compiler.36424714_0"
        /*0030*/ 	.string	"-arch sm_100 -m 64 "



//--------------------- .note.nv.cuinfo           --------------------------
	.section	.note.nv.cuinfo,"",@"SHT_NOTE"
	.sectionflags	@"SHF_NOTE_NV_CUINFO"
        /*0018*/ 	.short	0x0002
        /*001a*/ 	.short	0x0064
        /*001c*/ 	.short	0x0082
	.zero		2


//--------------------- .nv.info                  --------------------------
	.section	.nv.info,"",@"SHT_CUDA_INFO"
	.align	4


	//----- nvinfo : EIATTR_REGCOUNT
	.align		4
        /*0000*/ 	.byte	0x04, 0x2f
        /*0002*/ 	.short	(.L_1 - .L_0)
	.align		4
.L_0:
        /*0004*/ 	.word	index@(_Z9MatrixAddPKfS0_Pfii)
        /*0008*/ 	.word	0x0000000c


	//----- nvinfo : EIATTR_FRAME_SIZE
	.align		4
.L_1:
        /*000c*/ 	.byte	0x04, 0x11
        /*000e*/ 	.short	(.L_3 - .L_2)
	.align		4
.L_2:
        /*0010*/ 	.word	index@(_Z9MatrixAddPKfS0_Pfii)
        /*0014*/ 	.word	0x00000000


	//----- nvinfo : EIATTR_MIN_STACK_SIZE
	.align		4
.L_3:
        /*0018*/ 	.byte	0x04, 0x12
        /*001a*/ 	.short	(.L_5 - .L_4)
	.align		4
.L_4:
        /*001c*/ 	.word	index@(_Z9MatrixAddPKfS0_Pfii)
        /*0020*/ 	.word	0x00000000
.L_5:


//--------------------- .nv.compat                --------------------------
	.section	.nv.compat,"",@"SHT_CUDA_COMPAT_INFO"
	.align	4
        /*0000*/ 	.byte	0x02, 0x09, 0x00, 0x00, 0x02, 0x02, 0x01, 0x00, 0x02, 0x05, 0x05, 0x00, 0x03, 0x07, 0x01, 0x01
        /*0010*/ 	.byte	0x02, 0x03, 0x00, 0x00, 0x02, 0x06, 0x01, 0x00, 0x04, 0x0b, 0x08, 0x00, 0x09, 0x00, 0x00, 0x00
        /*0020*/ 	.byte	0x00, 0x00, 0x00, 0x00


//--------------------- .nv.info._Z9MatrixAddPKfS0_Pfii --------------------------
	.section	.nv.info._Z9MatrixAddPKfS0_Pfii,"",@"SHT_CUDA_INFO"
	.sectionflags	@""
	.align	4


	//----- nvinfo : EIATTR_CUDA_API_VERSION
	.align		4
        /*0000*/ 	.byte	0x04, 0x37
        /*0002*/ 	.short	(.L_7 - .L_6)
.L_6:
        /*0004*/ 	.word	0x00000082


	//----- nvinfo : EIATTR_KPARAM_INFO
	.align		4
.L_7:
        /*0008*/ 	.byte	0x04, 0x17
        /*000a*/ 	.short	(.L_9 - .L_8)
.L_8:
        /*000c*/ 	.word	0x00000000
        /*0010*/ 	.short	0x0004
        /*0012*/ 	.short	0x001c
        /*0014*/ 	.byte	0x00, 0xf0, 0x11, 0x00


	//----- nvinfo : EIATTR_KPARAM_INFO
	.align		4
.L_9:
        /*0018*/ 	.byte	0x04, 0x17
        /*001a*/ 	.short	(.L_11 - .L_10)
.L_10:
        /*001c*/ 	.word	0x00000000
        /*0020*/ 	.short	0x0003
        /*0022*/ 	.short	0x0018
        /*0024*/ 	.byte	0x00, 0xf0, 0x11, 0x00


	//----- nvinfo : EIATTR_KPARAM_INFO
	.align		4
.L_11:
        /*0028*/ 	.byte	0x04, 0x17
        /*002a*/ 	.short	(.L_13 - .L_12)
.L_12:
        /*002c*/ 	.word	0x00000000
        /*0030*/ 	.short	0x0002
        /*0032*/ 	.short	0x0010
        /*0034*/ 	.byte	0x00, 0xf5, 0x21, 0x00


	//----- nvinfo : EIATTR_KPARAM_INFO
	.align		4
.L_13:
        /*0038*/ 	.byte	0x04, 0x17
        /*003a*/ 	.short	(.L_15 - .L_14)
.L_14:
        /*003c*/ 	.word	0x00000000
        /*0040*/ 	.short	0x0001
        /*0042*/ 	.short	0x0008
        /*0044*/ 	.byte	0x00, 0xf5, 0x21, 0x00


	//----- nvinfo : EIATTR_KPARAM_INFO
	.align		4
.L_15:
        /*0048*/ 	.byte	0x04, 0x17
        /*004a*/ 	.short	(.L_17 - .L_16)
.L_16:
        /*004c*/ 	.word	0x00000000
        /*0050*/ 	.short	0x0000
        /*0052*/ 	.short	0x0000
        /*0054*/ 	.byte	0x00, 0xf5, 0x21, 0x00


	//----- nvinfo : EIATTR_SPARSE_MMA_MASK
	.align		4
.L_17:
        /*0058*/ 	.byte	0x03, 0x50
        /*005a*/ 	.short	0x0000


	//----- nvinfo : EIATTR_MAXREG_COUNT
	.align		4
        /*005c*/ 	.byte	0x03, 0x1b
        /*005e*/ 	.short	0x00ff


	//----- nvinfo : EIATTR_MERCURY_ISA_VERSION
	.align		4
        /*0060*/ 	.byte	0x03, 0x5f
        /*0062*/ 	.short	0x0101


	//----- nvinfo : EIATTR_VRC_CTA_INIT_COUNT
	.align		4
        /*0064*/ 	.byte	0x02, 0x4a
	.zero		1
	.zero		1


	//----- nvinfo : EIATTR_EXIT_INSTR_OFFSETS
	.align		4
        /*0068*/ 	.byte	0x04, 0x1c
        /*006a*/ 	.short	(.L_19 - .L_18)


	//   ....[0]....
.L_18:
        /*006c*/ 	.word	0x000000c0


	//   ....[1]....
        /*0070*/ 	.word	0x00000190


	//----- nvinfo : EIATTR_CBANK_PARAM_SIZE
	.align		4
.L_19:
        /*0074*/ 	.byte	0x03, 0x19
        /*0076*/ 	.short	0x0020


	//----- nvinfo : EIATTR_PARAM_CBANK
	.align		4
        /*0078*/ 	.byte	0x04, 0x0a
        /*007a*/ 	.short	(.L_21 - .L_20)
	.align		4
.L_20:
        /*007c*/ 	.word	index@(.nv.constant0._Z9MatrixAddPKfS0_Pfii)
        /*0080*/ 	.short	0x0380
        /*0082*/ 	.short	0x0020


	//----- nvinfo : EIATTR_SW_WAR
	.align		4
.L_21:
        /*0084*/ 	.byte	0x04, 0x36
        /*0086*/ 	.short	(.L_23 - .L_22)
.L_22:
        /*0088*/ 	.word	0x00000008
.L_23:


//--------------------- .nv.callgraph             --------------------------
	.section	.nv.callgraph,"",@"SHT_CUDA_CALLGRAPH"
	.align	4
	.sectionentsize	8
	.align		4
        /*0000*/ 	.word	0x00000000
	.align		4
        /*0004*/ 	.word	0xffffffff
	.align		4
        /*0008*/ 	.word	0x00000000
	.align		4
        /*000c*/ 	.word	0xfffffffe
	.align		4
        /*0010*/ 	.word	0x00000000
	.align		4
        /*0014*/ 	.word	0xfffffffd
	.align		4
        /*0018*/ 	.word	0x00000000
	.align		4
        /*001c*/ 	.word	0xfffffffc


//--------------------- .text._Z9MatrixAddPKfS0_Pfii --------------------------
	.section	.text._Z9MatrixAddPKfS0_Pfii,"ax",@progbits
	.align	128
        .global         _Z9MatrixAddPKfS0_Pfii
        .type           _Z9MatrixAddPKfS0_Pfii,@function
        .size           _Z9MatrixAddPKfS0_Pfii,(.L_x_1 - _Z9MatrixAddPKfS0_Pfii)
        .other          _Z9MatrixAddPKfS0_Pfii,@"STO_CUDA_ENTRY STV_DEFAULT"
_Z9MatrixAddPKfS0_Pfii:
.text._Z9MatrixAddPKfS0_Pfii:
[----:B------:R-:W-:Y:S01]  /*0000*/  LDC R1, c[0x0][0x37c] ;  /* 0x0000df00ff017b82 */ /* 0x000fe20000000800 */
[----:B------:R-:W0:Y:S07]  /*0010*/  S2R R2, SR_TID.Y ;  /* 0x0000000000027919 */ /* 0x000e2e0000002200 */
[----:B------:R-:W1:Y:S01]  /*0020*/  LDC R0, c[0x0][0x360] ;  /* 0x0000d800ff007b82 */ /* 0x000e620000000800 */
[----:B------:R-:W2:Y:S01]  /*0030*/  LDCU.64 UR6, c[0x0][0x398] ;  /* 0x00007300ff0677ac */ /* 0x000ea20008000a00 */
[----:B------:R-:W1:Y:S06]  /*0040*/  S2R R3, SR_TID.X ;  /* 0x0000000000037919 */ /* 0x000e6c0000002100 */
[----:B------:R-:W0:Y:S08]  /*0050*/  S2UR UR5, SR_CTAID.Y ;  /* 0x00000000000579c3 */ /* 0x000e300000002600 */
[----:B------:R-:W0:Y:S08]  /*0060*/  LDC R7, c[0x0][0x364] ;  /* 0x0000d900ff077b82 */ /* 0x000e300000000800 */
[----:B------:R-:W1:Y:S01]  /*0070*/  S2UR UR4, SR_CTAID.X ;  /* 0x00000000000479c3 */ /* 0x000e620000002500 */
[----:B0-----:R-:W-:-:S05]  /*0080*/  IMAD R7, R7, UR5, R2 ;  /* 0x0000000507077c24 */ /* 0x001fca000f8e0202 */
[----:B--2---:R-:W-:Y:S01]  /*0090*/  ISETP.GE.AND P0, PT, R7, UR7, PT ;  /* 0x0000000707007c0c */ /* 0x004fe2000bf06270 */
[----:B-1----:R-:W-:-:S05]  /*00a0*/  IMAD R0, R0, UR4, R3 ;  /* 0x0000000400007c24 */ /* 0x002fca000f8e0203 */
[----:B------:R-:W-:-:S13]  /*00b0*/  ISETP.GE.OR P0, PT, R0, UR6, P0 ;  /* 0x0000000600007c0c */ /* 0x000fda0008706670 */
[----:B------:R-:W-:Y:S05]  /*00c0*/  @P0 EXIT ;  /* 0x000000000000094d */ /* 0x000fea0003800000 */
[----:B------:R-:W0:Y:S01]  /*00d0*/  LDC.64 R2, c[0x0][0x380] ;  /* 0x0000e000ff027b82 */ /* 0x000e220000000a00 */
[----:B------:R-:W1:Y:S01]  /*00e0*/  LDCU.64 UR4, c[0x0][0x358] ;  /* 0x00006b00ff0477ac */ /* 0x000e620008000a00 */
[----:B------:R-:W-:-:S06]  /*00f0*/  IMAD R9, R7, UR6, R0 ;  /* 0x0000000607097c24 */ /* 0x000fcc000f8e0200 */
[----:B------:R-:W2:Y:S08]  /*0100*/  LDC.64 R4, c[0x0][0x388] ;  /* 0x0000e200ff047b82 */ /* 0x000eb00000000a00 */
[----:B------:R-:W3:Y:S01]  /*0110*/  LDC.64 R6, c[0x0][0x390] ;  /* 0x0000e400ff067b82 */ /* 0x000ee20000000a00 */
[----:B0-----:R-:W-:-:S06]  /*0120*/  IMAD.WIDE R2, R9, 0x4, R2 ;  /* 0x0000000409027825 */ /* 0x001fcc00078e0202 */
[----:B-1----:R-:W4:Y:S01]  /*0130*/  LDG.E R2, desc[UR4][R2.64] ;  /* 0x0000000402027981 */ /* 0x002f22000c1e1900 */
[----:B--2---:R-:W-:-:S06]  /*0140*/  IMAD.WIDE R4, R9, 0x4, R4 ;  /* 0x0000000409047825 */ /* 0x004fcc00078e0204 */
[----:B------:R-:W4:Y:S01]  /*0150*/  LDG.E R5, desc[UR4][R4.64] ;  /* 0x0000000404057981 */ /* 0x000f22000c1e1900 */
[----:B---3--:R-:W-:-:S04]  /*0160*/  IMAD.WIDE R6, R9, 0x4, R6 ;  /* 0x0000000409067825 */ /* 0x008fc800078e0206 */
[----:B----4-:R-:W-:-:S05]  /*0170*/  FADD R9, R2, R5 ;  /* 0x0000000502097221 */ /* 0x010fca0000000000 */
[----:B------:R-:W-:Y:S01]  /*0180*/  STG.E desc[UR4][R6.64], R9 ;  /* 0x0000000906007986 */ /* 0x000fe2000c101904 */
[----:B------:R-:W-:Y:S05]  /*0190*/  EXIT ;  /* 0x000000000000794d */ /* 0x000fea0003800000 */
.L_x_0:
[----:B------:R-:W-:-:S00]  /*01a0*/  BRA `(.L_x_0) ;  /* 0xfffffffc00fc7947 */ /* 0x000fc0000383ffff */
[----:B------:R-:W-:-:S00]  /*01b0*/  NOP ;  /* 0x0000000000007918 */ /* 0x000fc00000000000 */
        /* <DEDUP_REMOVED lines=12> */
.L_x_1:


//--------------------- .nv.shared.reserved.0     --------------------------
	.section	.nv.shared.reserved.0,"aw",@nobits
	.weak		__nv_reservedSMEM_offset_0_alias
	.size		__nv_reservedSMEM_offset_0_alias, 0, 64
	.other		__nv_reservedSMEM_offset_0_alias,@"STO_CUDA_RESERVED_SHARED STV_DEFAULT"
__nv_reservedSMEM_offset_0_alias:
	.zero		0
	.zero		64


//--------------------- .nv.constant0._Z9MatrixAddPKfS0_Pfii --------------------------
	.section	.nv.constant0._Z9MatrixAddPKfS0_Pfii,"a",@progbits
	.sectionflags	@""
	.align	4
.nv.constant0._Z9MatrixAddPKfS0_Pfii:
	.zero		928


//--------------------- SYMBOLS --------------------------

	.type		.nv.reservedSmem.offset0,@object
	.size		.nv.reservedSmem.offset0,0x4
